	.headerflags	@"EF_CUDA_TEXMODE_UNIFIED EF_CUDA_64BIT_ADDRESS EF_CUDA_ACCELERATORS EF_CUDA_SM90 EF_CUDA_VIRTUAL_SM(EF_CUDA_SM90)"
	.elftype	@"ET_EXEC"


//--------------------- .nv.info                  --------------------------
	.section	.nv.info,"",@"SHT_CUDA_INFO"
	.align	4


	//----- nvinfo : EIATTR_REGCOUNT
	.align		4
        /*0000*/ 	.byte	0x04, 0x2f
        /*0002*/ 	.short	(.L_3 - .L_2)
	.align		4
.L_2:
        /*0004*/ 	.word	index@(triton_poi_fused__native_batch_norm_legit_no_training_add_convolution_relu_6)
        /*0008*/ 	.word	0x0000001c


	//----- nvinfo : EIATTR_MIN_STACK_SIZE
	.align		4
.L_3:
        /*000c*/ 	.byte	0x04, 0x12
        /*000e*/ 	.short	(.L_5 - .L_4)
	.align		4
.L_4:
        /*0010*/ 	.word	index@(triton_poi_fused__native_batch_norm_legit_no_training_add_convolution_relu_6)
        /*0014*/ 	.word	0x00000000


	//----- nvinfo : EIATTR_FRAME_SIZE
	.align		4
.L_5:
        /*0018*/ 	.byte	0x04, 0x11
        /*001a*/ 	.short	(.L_7 - .L_6)
	.align		4
.L_6:
        /*001c*/ 	.word	index@(triton_poi_fused__native_batch_norm_legit_no_training_add_convolution_relu_6)
        /*0020*/ 	.word	0x00000000


	//----- nvinfo : EIATTR_MIN_STACK_SIZE
	.align		4
.L_7:
        /*0024*/ 	.byte	0x04, 0x12
        /*0026*/ 	.short	(.L_9 - .L_8)
	.align		4
.L_8:
        /*0028*/ 	.word	index@(triton_poi_fused__native_batch_norm_legit_no_training_add_convolution_relu_6)
        /*002c*/ 	.word	0x00000000
.L_9:


//--------------------- .nv.info.triton_poi_fused__native_batch_norm_legit_no_training_add_convolution_relu_6 --------------------------
	.section	.nv.info.triton_poi_fused__native_batch_norm_legit_no_training_add_convolution_relu_6,"",@"SHT_CUDA_INFO"
	.sectionflags	@""
	.align	4


	//----- nvinfo : EIATTR_CUDA_API_VERSION
	.align		4
        /*0000*/ 	.byte	0x04, 0x37
        /*0002*/ 	.short	(.L_11 - .L_10)
.L_10:
        /*0004*/ 	.word	0x0000007c


	//----- nvinfo : EIATTR_KPARAM_INFO
	.align		4
.L_11:
        /*0008*/ 	.byte	0x04, 0x17
        /*000a*/ 	.short	(.L_13 - .L_12)
.L_12:
        /*000c*/ 	.word	0x00000000
        /*0010*/ 	.short	0x000c
        /*0012*/ 	.short	0x0060
        /*0014*/ 	.byte	0x00, 0xf0, 0x11, 0x00


	//----- nvinfo : EIATTR_KPARAM_INFO
	.align		4
.L_13:
        /*0018*/ 	.byte	0x04, 0x17
        /*001a*/ 	.short	(.L_15 - .L_14)
.L_14:
        /*001c*/ 	.word	0x00000000
        /*0020*/ 	.short	0x000b
        /*0022*/ 	.short	0x0058
        /*0024*/ 	.byte	0x00, 0xf4, 0x21, 0x00


	//----- nvinfo : EIATTR_KPARAM_INFO
	.align		4
.L_15:
        /*0028*/ 	.byte	0x04, 0x17
        /*002a*/ 	.short	(.L_17 - .L_16)
.L_16:
        /*002c*/ 	.word	0x00000000
        /*0030*/ 	.short	0x000a
        /*0032*/ 	.short	0x0050
        /*0034*/ 	.byte	0x00, 0xf4, 0x21, 0x00


	//----- nvinfo : EIATTR_KPARAM_INFO
	.align		4
.L_17:
        /*0038*/ 	.byte	0x04, 0x17
        /*003a*/ 	.short	(.L_19 - .L_18)
.L_18:
        /*003c*/ 	.word	0x00000000
        /*0040*/ 	.short	0x0009
        /*0042*/ 	.short	0x0048
        /*0044*/ 	.byte	0x00, 0xf4, 0x21, 0x00


	//----- nvinfo : EIATTR_KPARAM_INFO
	.align		4
.L_19:
        /*0048*/ 	.byte	0x04, 0x17
        /*004a*/ 	.short	(.L_21 - .L_20)
.L_20:
        /*004c*/ 	.word	0x00000000
        /*0050*/ 	.short	0x0008
        /*0052*/ 	.short	0x0040
        /*0054*/ 	.byte	0x00, 0xf4, 0x21, 0x00


	//----- nvinfo : EIATTR_KPARAM_INFO
	.align		4
.L_21:
        /*0058*/ 	.byte	0x04, 0x17
        /*005a*/ 	.short	(.L_23 - .L_22)
.L_22:
        /*005c*/ 	.word	0x00000000
        /*0060*/ 	.short	0x0007
        /*0062*/ 	.short	0x0038
        /*0064*/ 	.byte	0x00, 0xf4, 0x21, 0x00


	//----- nvinfo : EIATTR_KPARAM_INFO
	.align		4
.L_23:
        /*0068*/ 	.byte	0x04, 0x17
        /*006a*/ 	.short	(.L_25 - .L_24)
.L_24:
        /*006c*/ 	.word	0x00000000
        /*0070*/ 	.short	0x0006
        /*0072*/ 	.short	0x0030
        /*0074*/ 	.byte	0x00, 0xf4, 0x21, 0x00


	//----- nvinfo : EIATTR_KPARAM_INFO
	.align		4
.L_25:
        /*0078*/ 	.byte	0x04, 0x17
        /*007a*/ 	.short	(.L_27 - .L_26)
.L_26:
        /*007c*/ 	.word	0x00000000
        /*0080*/ 	.short	0x0005
        /*0082*/ 	.short	0x0028
        /*0084*/ 	.byte	0x00, 0xf4, 0x21, 0x00


	//----- nvinfo : EIATTR_KPARAM_INFO
	.align		4
.L_27:
        /*0088*/ 	.byte	0x04, 0x17
        /*008a*/ 	.short	(.L_29 - .L_28)
.L_28:
        /*008c*/ 	.word	0x00000000
        /*0090*/ 	.short	0x0004
        /*0092*/ 	.short	0x0020
        /*0094*/ 	.byte	0x00, 0xf4, 0x21, 0x00


	//----- nvinfo : EIATTR_KPARAM_INFO
	.align		4
.L_29:
        /*0098*/ 	.byte	0x04, 0x17
        /*009a*/ 	.short	(.L_31 - .L_30)
.L_30:
        /*009c*/ 	.word	0x00000000
        /*00a0*/ 	.short	0x0003
        /*00a2*/ 	.short	0x0018
        /*00a4*/ 	.byte	0x00, 0xf4, 0x21, 0x00


	//----- nvinfo : EIATTR_KPARAM_INFO
	.align		4
.L_31:
        /*00a8*/ 	.byte	0x04, 0x17
        /*00aa*/ 	.short	(.L_33 - .L_32)
.L_32:
        /*00ac*/ 	.word	0x00000000
        /*00b0*/ 	.short	0x0002
        /*00b2*/ 	.short	0x0010
        /*00b4*/ 	.byte	0x00, 0xf4, 0x21, 0x00


	//----- nvinfo : EIATTR_KPARAM_INFO
	.align		4
.L_33:
        /*00b8*/ 	.byte	0x04, 0x17
        /*00ba*/ 	.short	(.L_35 - .L_34)
.L_34:
        /*00bc*/ 	.word	0x00000000
        /*00c0*/ 	.short	0x0001
        /*00c2*/ 	.short	0x0008
        /*00c4*/ 	.byte	0x00, 0xf4, 0x21, 0x00


	//----- nvinfo : EIATTR_KPARAM_INFO
	.align		4
.L_35:
        /*00c8*/ 	.byte	0x04, 0x17
        /*00ca*/ 	.short	(.L_37 - .L_36)
.L_36:
        /*00cc*/ 	.word	0x00000000
        /*00d0*/ 	.short	0x0000
        /*00d2*/ 	.short	0x0000
        /*00d4*/ 	.byte	0x00, 0xf4, 0x21, 0x00


	//----- nvinfo : EIATTR_SPARSE_MMA_MASK
	.align		4
.L_37:
        /*00d8*/ 	.byte	0x03, 0x50
        /*00da*/ 	.short	0x0000


	//----- nvinfo : EIATTR_MAXREG_COUNT
	.align		4
        /*00dc*/ 	.byte	0x03, 0x1b
        /*00de*/ 	.short	0x00ff


	//----- nvinfo : EIATTR_EXIT_INSTR_OFFSETS
	.align		4
        /*00e0*/ 	.byte	0x04, 0x1c
        /*00e2*/ 	.short	(.L_39 - .L_38)


	//   ....[0]....
.L_38:
        /*00e4*/ 	.word	0x00000510


	//----- nvinfo : EIATTR_REQNTID
	.align		4
.L_39:
        /*00e8*/ 	.byte	0x04, 0x10
        /*00ea*/ 	.short	(.L_41 - .L_40)
.L_40:
        /*00ec*/ 	.word	0x00000080
        /*00f0*/ 	.word	0x00000001
        /*00f4*/ 	.word	0x00000001


	//----- nvinfo : EIATTR_CBANK_PARAM_SIZE
	.align		4
.L_41:
        /*00f8*/ 	.byte	0x03, 0x19
        /*00fa*/ 	.short	0x0064


	//----- nvinfo : EIATTR_PARAM_CBANK
	.align		4
        /*00fc*/ 	.byte	0x04, 0x0a
        /*00fe*/ 	.short	(.L_43 - .L_42)
	.align		4
.L_42:
        /*0100*/ 	.word	index@(.nv.constant0.triton_poi_fused__native_batch_norm_legit_no_training_add_convolution_relu_6)
        /*0104*/ 	.short	0x0210
        /*0106*/ 	.short	0x0064


	//----- nvinfo : EIATTR_SW_WAR
	.align		4
.L_43:
        /*0108*/ 	.byte	0x04, 0x36
        /*010a*/ 	.short	(.L_45 - .L_44)
.L_44:
        /*010c*/ 	.word	0x00000008
.L_45:


//--------------------- .nv.callgraph             --------------------------
	.section	.nv.callgraph,"",@"SHT_CUDA_CALLGRAPH"
	.align	4
	.sectionentsize	8
	.align		4
        /*0000*/ 	.word	0x00000000
	.align		4
        /*0004*/ 	.word	0xffffffff
	.align		4
        /*0008*/ 	.word	0x00000000
	.align		4
        /*000c*/ 	.word	0xfffffffe
	.align		4
        /*0010*/ 	.word	0x00000000
	.align		4
        /*0014*/ 	.word	0xfffffffd
	.align		4
        /*0018*/ 	.word	0x00000000
	.align		4
        /*001c*/ 	.word	0xfffffffc


//--------------------- .nv.constant4             --------------------------
	.section	.nv.constant4,"a",@progbits
	.align	8
	.align		8
.nv.constant4:
        /*0000*/ 	.dword	_$_str
	.align		8
        /*0008*/ 	.dword	_$_str_$_2


//--------------------- .text.triton_poi_fused__native_batch_norm_legit_no_training_add_convolution_relu_6 --------------------------
	.section	.text.triton_poi_fused__native_batch_norm_legit_no_training_add_convolution_relu_6,"ax",@progbits
	.align	128
        .global         triton_poi_fused__native_batch_norm_legit_no_training_add_convolution_relu_6
        .type           triton_poi_fused__native_batch_norm_legit_no_training_add_convolution_relu_6,@function
        .size           triton_poi_fused__native_batch_norm_legit_no_training_add_convolution_relu_6,(.L_x_1 - triton_poi_fused__native_batch_norm_legit_no_training_add_convolution_relu_6)
        .other          triton_poi_fused__native_batch_norm_legit_no_training_add_convolution_relu_6,@"STO_CUDA_ENTRY STV_DEFAULT"
triton_poi_fused__native_batch_norm_legit_no_training_add_convolution_relu_6:
.text.triton_poi_fused__native_batch_norm_legit_no_training_add_convolution_relu_6:
[----:B------:R-:W-:Y:S01]  /*0000*/  LDC R1, c[0x0][0x28] ;  /* 0x00000a00ff017b82 */ /* 0x000fe20000000800 */
[----:B------:R-:W1:Y:S07]  /*0010*/  S2R R16, SR_TID.X ;  /* 0x0000000000107919 */ /* 0x000e6e0000002100 */
[----:B------:R-:W2:Y:S01]  /*0020*/  LDC.64 R18, c[0x0][0x258] ;  /* 0x00009600ff127b82 */ /* 0x000ea20000000a00 */
[----:B------:R-:W-:Y:S01]  /*0030*/  ULDC.64 UR4, c[0x0][0x208] ;  /* 0x0000820000047ab9 */ /* 0x000fe20000000a00 */
[----:B------:R-:W3:Y:S06]  /*0040*/  S2R R3, SR_CTAID.X ;  /* 0x0000000000037919 */ /* 0x000eec0000002500 */
[----:B------:R-:W4:Y:S08]  /*0050*/  LDC.64 R24, c[0x0][0x220] ;  /* 0x00008800ff187b82 */ /* 0x000f300000000a00 */
[----:B------:R-:W5:Y:S08]  /*0060*/  LDC.64 R22, c[0x0][0x210] ;  /* 0x00008400ff167b82 */ /* 0x000f700000000a00 */
[----:B------:R-:W2:Y:S01]  /*0070*/  LDC.64 R20, c[0x0][0x248] ;  /* 0x00009200ff147b82 */ /* 0x000ea20000000a00 */
[----:B-1----:R-:W-:-:S07]  /*0080*/  LOP3.LUT R16, R16, 0x7f, RZ, 0xc0, !PT ;  /* 0x0000007f10107812 */ /* 0x002fce00078ec0ff */
[----:B------:R-:W1:Y:S01]  /*0090*/  LDC.64 R14, c[0x0][0x250] ;  /* 0x00009400ff0e7b82 */ /* 0x000e620000000a00 */
[----:B---3--:R-:W-:Y:S02]  /*00a0*/  SHF.R.S32.HI R5, RZ, 0x18, R3 ;  /* 0x00000018ff057819 */ /* 0x008fe40000011403 */
[----:B------:R-:W-:Y:S02]  /*00b0*/  LEA R16, R3, R16, 0x7 ;  /* 0x0000001003107211 */ /* 0x000fe400078e38ff */
[----:B------:R-:W-:-:S03]  /*00c0*/  SGXT R5, R5, 0x1 ;  /* 0x000000010505781a */ /* 0x000fc60000000200 */
[----:B------:R-:W3:Y:S01]  /*00d0*/  LDC.64 R2, c[0x0][0x230] ;  /* 0x00008c00ff027b82 */ /* 0x000ee20000000a00 */
[----:B------:R-:W-:-:S04]  /*00e0*/  LEA.HI R5, R5, R16, RZ, 0x8 ;  /* 0x0000001005057211 */ /* 0x000fc800078f40ff */
[----:B------:R-:W-:-:S03]  /*00f0*/  SHF.R.S32.HI R5, RZ, 0x8, R5 ;  /* 0x00000008ff057819 */ /* 0x000fc60000011405 */
[----:B------:R-:W1:Y:S01]  /*0100*/  LDC.64 R10, c[0x0][0x228] ;  /* 0x00008a00ff0a7b82 */ /* 0x000e620000000a00 */
[----:B------:R-:W-:-:S04]  /*0110*/  LEA.HI R0, R5, R5, RZ, 0x4 ;  /* 0x0000000505007211 */ /* 0x000fc800078f20ff */
[----:B------:R-:W-:-:S03]  /*0120*/  LOP3.LUT R0, R0, 0xfffffff0, RZ, 0xc0, !PT ;  /* 0xfffffff000007812 */ /* 0x000fc600078ec0ff */
[----:B------:R-:W1:Y:S01]  /*0130*/  LDC.64 R12, c[0x0][0x238] ;  /* 0x00008e00ff0c7b82 */ /* 0x000e620000000a00 */
[----:B------:R-:W-:-:S05]  /*0140*/  IADD3 R17, R5, -R0, RZ ;  /* 0x8000000005117210 */ /* 0x000fca0007ffe0ff */
[C---:B---3--:R-:W-:Y:S02]  /*0150*/  IMAD.WIDE R2, R17.reuse, 0x4, R2 ;  /* 0x0000000411027825 */ /* 0x048fe400078e0202 */
[----:B------:R-:W3:Y:S02]  /*0160*/  LDC.64 R8, c[0x0][0x240] ;  /* 0x00009000ff087b82 */ /* 0x000ee40000000a00 */
[C---:B--2---:R-:W-:Y:S01]  /*0170*/  IMAD.WIDE R18, R17.reuse, 0x4, R18 ;  /* 0x0000000411127825 */ /* 0x044fe200078e0212 */
[----:B------:R5:W2:Y:S05]  /*0180*/  LDG.E.EL R0, desc[UR4][R2.64] ;  /* 0x0000000402007981 */ /* 0x000aaa000c2e1900 */
[----:B------:R-:W3:Y:S01]  /*0190*/  LDC.64 R6, c[0x0][0x260] ;  /* 0x00009800ff067b82 */ /* 0x000ee20000000a00 */
[----:B------:R-:W2:Y:S01]  /*01a0*/  LDG.E.EL R18, desc[UR4][R18.64] ;  /* 0x0000000412127981 */ /* 0x000ea2000c2e1900 */
[----:B----4-:R-:W-:-:S04]  /*01b0*/  IMAD.WIDE R24, R17, 0x4, R24 ;  /* 0x0000000411187825 */ /* 0x010fc800078e0218 */
[C---:B-----5:R-:W-:Y:S02]  /*01c0*/  IMAD.WIDE R2, R16.reuse, 0x4, R22 ;  /* 0x0000000410027825 */ /* 0x060fe400078e0216 */
[----:B------:R-:W4:Y:S02]  /*01d0*/  LDC.64 R4, c[0x0][0x268] ;  /* 0x00009a00ff047b82 */ /* 0x000f240000000a00 */
[----:B0-----:R-:W-:Y:S01]  /*01e0*/  IMAD.WIDE R20, R16, 0x4, R20 ;  /* 0x0000000410147825 */ /* 0x001fe200078e0214 */
[----:B------:R-:W5:Y:S03]  /*01f0*/  LDG.E.EL R19, desc[UR4][R24.64] ;  /* 0x0000000418137981 */ /* 0x000f66000c2e1900 */
[C---:B-1----:R-:W-:Y:S01]  /*0200*/  IMAD.WIDE R14, R17.reuse, 0x4, R14 ;  /* 0x00000004110e7825 */ /* 0x042fe200078e020e */
[----:B------:R-:W5:Y:S03]  /*0210*/  LDG.E R22, desc[UR4][R2.64] ;  /* 0x0000000402167981 */ /* 0x000f66000c1e1900 */
[C---:B------:R-:W-:Y:S01]  /*0220*/  IMAD.WIDE R10, R17.reuse, 0x4, R10 ;  /* 0x00000004110a7825 */ /* 0x040fe200078e020a */
[----:B------:R-:W5:Y:S04]  /*0230*/  LDG.E R20, desc[UR4][R20.64] ;  /* 0x0000000414147981 */ /* 0x000f68000c1e1900 */
[----:B------:R-:W5:Y:S01]  /*0240*/  LDG.E.EL R15, desc[UR4][R14.64] ;  /* 0x000000040e0f7981 */ /* 0x000f62000c2e1900 */
[----:B------:R-:W-:-:S03]  /*0250*/  IMAD.WIDE R12, R17, 0x4, R12 ;  /* 0x00000004110c7825 */ /* 0x000fc600078e020c */
[----:B------:R-:W5:Y:S01]  /*0260*/  LDG.E.EL R10, desc[UR4][R10.64] ;  /* 0x000000040a0a7981 */ /* 0x000f62000c2e1900 */
[----:B---3--:R-:W-:-:S03]  /*0270*/  IMAD.WIDE R8, R17, 0x4, R8 ;  /* 0x0000000411087825 */ /* 0x008fc600078e0208 */
[----:B------:R-:W3:Y:S01]  /*0280*/  LDG.E.EL R12, desc[UR4][R12.64] ;  /* 0x000000040c0c7981 */ /* 0x000ee2000c2e1900 */
[----:B------:R-:W-:-:S03]  /*0290*/  IMAD.WIDE R6, R17, 0x4, R6 ;  /* 0x0000000411067825 */ /* 0x000fc600078e0206 */
[----:B------:R-:W3:Y:S01]  /*02a0*/  LDG.E.EL R9, desc[UR4][R8.64] ;  /* 0x0000000408097981 */ /* 0x000ee2000c2e1900 */
[----:B----4-:R-:W-:-:S03]  /*02b0*/  IMAD.WIDE R4, R17, 0x4, R4 ;  /* 0x0000000411047825 */ /* 0x010fc600078e0204 */
[----:B------:R-:W4:Y:S04]  /*02c0*/  LDG.E.EL R6, desc[UR4][R6.64] ;  /* 0x0000000406067981 */ /* 0x000f28000c2e1900 */
[----:B------:R0:W4:Y:S02]  /*02d0*/  LDG.E.EL R17, desc[UR4][R4.64] ;  /* 0x0000000404117981 */ /* 0x000124000c2e1900 */
[----:B0-----:R-:W0:Y:S02]  /*02e0*/  LDC.64 R4, c[0x0][0x218] ;  /* 0x00008600ff047b82 */ /* 0x001e240000000a00 */
[----:B0-----:R-:W-:-:S04]  /*02f0*/  IMAD.WIDE R4, R16, 0x4, R4 ;  /* 0x0000000410047825 */ /* 0x001fc800078e0204 */
[----:B--2---:R-:W-:Y:S01]  /*0300*/  FADD R0, R0, 9.9999997473787516356e-06 ;  /* 0x3727c5ac00007421 */ /* 0x004fe20000000000 */
[----:B------:R-:W-:-:S03]  /*0310*/  FADD R18, R18, 9.9999997473787516356e-06 ;  /* 0x3727c5ac12127421 */ /* 0x000fc60000000000 */
[----:B------:R-:W0:Y:S08]  /*0320*/  MUFU.SQRT R14, R0 ;  /* 0x00000000000e7308 */ /* 0x000e300000002000 */
[----:B------:R-:W1:Y:S01]  /*0330*/  MUFU.SQRT R11, R18 ;  /* 0x00000012000b7308 */ /* 0x000e620000002000 */
[C---:B0-----:R-:W-:Y:S02]  /*0340*/  FSETP.GT.AND P0, PT, R14.reuse, 8.50705917302346158658e+37, PT ;  /* 0x7e8000000e00780b */ /* 0x041fe40003f04000 */
[----:B------:R-:W-:-:S02]  /*0350*/  FSETP.GEU.AND P2, PT, R14, 1.175494350822287508e-38, PT ;  /* 0x008000000e00780b */ /* 0x000fc40003f4e000 */
[C---:B-1----:R-:W-:Y:S02]  /*0360*/  FSETP.GT.AND P1, PT, R11.reuse, 8.50705917302346158658e+37, PT ;  /* 0x7e8000000b00780b */ /* 0x042fe40003f24000 */
[----:B------:R-:W-:-:S07]  /*0370*/  FSETP.GEU.AND P3, PT, R11, 1.175494350822287508e-38, PT ;  /* 0x008000000b00780b */ /* 0x000fce0003f6e000 */
[----:B------:R-:W-:Y:S01]  /*0380*/  @P0 FMUL R14, R14, 0.25 ;  /* 0x3e8000000e0e0820 */ /* 0x000fe20000400000 */
[----:B------:R-:W-:-:S03]  /*0390*/  HFMA2.MMA R0, -RZ, RZ, 1.625, 0 ;  /* 0x3e800000ff007435 */ /* 0x000fc600000001ff */
[----:B------:R-:W-:Y:S01]  /*03a0*/  @!P2 FMUL R14, R14, 16777216 ;  /* 0x4b8000000e0ea820 */ /* 0x000fe20000400000 */
[----:B------:R-:W-:-:S04]  /*03b0*/  @P1 FMUL R11, R11, 0.25 ;  /* 0x3e8000000b0b1820 */ /* 0x000fc80000400000 */
[----:B------:R-:W-:Y:S01]  /*03c0*/  @!P3 FMUL R11, R11, 16777216 ;  /* 0x4b8000000b0bb820 */ /* 0x000fe20000400000 */
[----:B------:R-:W0:Y:S01]  /*03d0*/  MUFU.RCP R14, R14 ;  /* 0x0000000e000e7308 */ /* 0x000e220000001000 */
[----:B------:R-:W-:-:S07]  /*03e0*/  FSEL R7, R0, 1, P0 ;  /* 0x3f80000000077808 */ /* 0x000fce0000000000 */
[----:B------:R-:W1:Y:S01]  /*03f0*/  MUFU.RCP R11, R11 ;  /* 0x0000000b000b7308 */ /* 0x000e620000001000 */
[----:B------:R-:W-:Y:S01]  /*0400*/  FSEL R0, R0, 1, P1 ;  /* 0x3f80000000007808 */ /* 0x000fe20000800000 */
[----:B------:R-:W-:Y:S01]  /*0410*/  @!P2 FMUL R7, R7, 16777216 ;  /* 0x4b8000000707a820 */ /* 0x000fe20000400000 */
[----:B-----5:R-:W-:-:S03]  /*0420*/  FADD R19, R22, R19 ;  /* 0x0000001316137221 */ /* 0x020fc60000000000 */
[----:B------:R-:W-:Y:S01]  /*0430*/  @!P3 FMUL R0, R0, 16777216 ;  /* 0x4b8000000000b820 */ /* 0x000fe20000400000 */
[----:B0-----:R-:W-:Y:S01]  /*0440*/  FMUL R14, R14, R7 ;  /* 0x000000070e0e7220 */ /* 0x001fe20000400000 */
[----:B------:R-:W-:Y:S01]  /*0450*/  FADD R15, R20, -R15 ;  /* 0x8000000f140f7221 */ /* 0x000fe20000000000 */
[----:B------:R-:W-:Y:S01]  /*0460*/  FADD R7, -R10, R19 ;  /* 0x000000130a077221 */ /* 0x000fe20000000100 */
[----:B-1----:R-:W-:-:S03]  /*0470*/  FMUL R0, R11, R0 ;  /* 0x000000000b007220 */ /* 0x002fc60000400000 */
[----:B------:R-:W-:Y:S01]  /*0480*/  FMUL R7, R14, R7 ;  /* 0x000000070e077220 */ /* 0x000fe20000400000 */
[----:B------:R-:W-:-:S03]  /*0490*/  FMUL R0, R0, R15 ;  /* 0x0000000f00007220 */ /* 0x000fc60000400000 */
[----:B---3--:R-:W-:Y:S01]  /*04a0*/  FFMA R7, R12, R7, R9 ;  /* 0x000000070c077223 */ /* 0x008fe20000000009 */
[----:B----4-:R-:W-:-:S04]  /*04b0*/  FFMA R0, R6, R0, R17 ;  /* 0x0000000006007223 */ /* 0x010fc80000000011 */
[C---:B------:R-:W-:Y:S01]  /*04c0*/  FADD R6, R7.reuse, R0 ;  /* 0x0000000007067221 */ /* 0x040fe20000000000 */
[----:B------:R-:W-:-:S04]  /*04d0*/  FSETP.GEU.AND P0, PT, R7, -R0, PT ;  /* 0x800000000700720b */ /* 0x000fc80003f0e000 */
[----:B------:R-:W-:Y:S01]  /*04e0*/  FSEL R7, R6, RZ, P0 ;  /* 0x000000ff06077208 */ /* 0x000fe20000000000 */
[----:B------:R-:W-:Y:S04]  /*04f0*/  STG.E desc[UR4][R2.64], R19 ;  /* 0x0000001302007986 */ /* 0x000fe8000c101904 */
[----:B------:R-:W-:Y:S01]  /*0500*/  STG.E desc[UR4][R4.64], R7 ;  /* 0x0000000704007986 */ /* 0x000fe2000c101904 */
[----:B------:R-:W-:Y:S05]  /*0510*/  EXIT ;  /* 0x000000000000794d */ /* 0x000fea0003800000 */
.L_x_0:
[----:B------:R-:W-:-:S00]  /*0520*/  BRA `(.L_x_0) ;  /* 0xfffffffc00fc7947 */ /* 0x000fc0000383ffff */
[----:B------:R-:W-:-:S00]  /*0530*/  NOP ;  /* 0x0000000000007918 */ /* 0x000fc00000000000 */
        /* <DEDUP_REMOVED lines=12> */
.L_x_1:


//--------------------- .nv.global.init           --------------------------
	.section	.nv.global.init,"aw",@progbits
.nv.global.init:
	.type		_$_str,@object
	.size		_$_str,(_$_str_$_2 - _$_str)
_$_str:
        /*0000*/ 	.byte	0x5f, 0x5f, 0x43, 0x55, 0x44, 0x41, 0x5f, 0x46, 0x54, 0x5a, 0x00
	.type		_$_str_$_2,@object
	.size		_$_str_$_2,(.L_1 - _$_str_$_2)
_$_str_$_2:
        /*000b*/ 	.byte	0x5f, 0x5f, 0x43, 0x55, 0x44, 0x41, 0x5f, 0x50, 0x52, 0x45, 0x43, 0x5f, 0x53, 0x51, 0x52, 0x54
        /*001b*/ 	.byte	0x00
.L_1:


//--------------------- .nv.constant0.triton_poi_fused__native_batch_norm_legit_no_training_add_convolution_relu_6 --------------------------
	.section	.nv.constant0.triton_poi_fused__native_batch_norm_legit_no_training_add_convolution_relu_6,"a",@progbits
	.sectionflags	@""
	.align	4
.nv.constant0.triton_poi_fused__native_batch_norm_legit_no_training_add_convolution_relu_6:
	.zero		628
